	.headerflags	@"EF_CUDA_TEXMODE_UNIFIED EF_CUDA_64BIT_ADDRESS EF_CUDA_ACCELERATORS EF_CUDA_SM90 EF_CUDA_VIRTUAL_SM(EF_CUDA_SM90)"
	.elftype	@"ET_EXEC"


//--------------------- .nv.info                  --------------------------
	.section	.nv.info,"",@"SHT_CUDA_INFO"
	.align	4


	//----- nvinfo : EIATTR_REGCOUNT
	.align		4
        /*0000*/ 	.byte	0x04, 0x2f
        /*0002*/ 	.short	(.L_3 - .L_2)
	.align		4
.L_2:
        /*0004*/ 	.word	index@(triton_poi_fused__native_batch_norm_legit_no_training_relu_106)
        /*0008*/ 	.word	0x00000010


	//----- nvinfo : EIATTR_MIN_STACK_SIZE
	.align		4
.L_3:
        /*000c*/ 	.byte	0x04, 0x12
        /*000e*/ 	.short	(.L_5 - .L_4)
	.align		4
.L_4:
        /*0010*/ 	.word	index@(triton_poi_fused__native_batch_norm_legit_no_training_relu_106)
        /*0014*/ 	.word	0x00000000


	//----- nvinfo : EIATTR_FRAME_SIZE
	.align		4
.L_5:
        /*0018*/ 	.byte	0x04, 0x11
        /*001a*/ 	.short	(.L_7 - .L_6)
	.align		4
.L_6:
        /*001c*/ 	.word	index@(triton_poi_fused__native_batch_norm_legit_no_training_relu_106)
        /*0020*/ 	.word	0x00000000


	//----- nvinfo : EIATTR_MIN_STACK_SIZE
	.align		4
.L_7:
        /*0024*/ 	.byte	0x04, 0x12
        /*0026*/ 	.short	(.L_9 - .L_8)
	.align		4
.L_8:
        /*0028*/ 	.word	index@(triton_poi_fused__native_batch_norm_legit_no_training_relu_106)
        /*002c*/ 	.word	0x00000000
.L_9:


//--------------------- .nv.info.triton_poi_fused__native_batch_norm_legit_no_training_relu_106 --------------------------
	.section	.nv.info.triton_poi_fused__native_batch_norm_legit_no_training_relu_106,"",@"SHT_CUDA_INFO"
	.sectionflags	@""
	.align	4


	//----- nvinfo : EIATTR_CUDA_API_VERSION
	.align		4
        /*0000*/ 	.byte	0x04, 0x37
        /*0002*/ 	.short	(.L_11 - .L_10)
.L_10:
        /*0004*/ 	.word	0x0000007c


	//----- nvinfo : EIATTR_KPARAM_INFO
	.align		4
.L_11:
        /*0008*/ 	.byte	0x04, 0x17
        /*000a*/ 	.short	(.L_13 - .L_12)
.L_12:
        /*000c*/ 	.word	0x00000000
        /*0010*/ 	.short	0x0006
        /*0012*/ 	.short	0x0030
        /*0014*/ 	.byte	0x00, 0xf0, 0x11, 0x00


	//----- nvinfo : EIATTR_KPARAM_INFO
	.align		4
.L_13:
        /*0018*/ 	.byte	0x04, 0x17
        /*001a*/ 	.short	(.L_15 - .L_14)
.L_14:
        /*001c*/ 	.word	0x00000000
        /*0020*/ 	.short	0x0005
        /*0022*/ 	.short	0x0028
        /*0024*/ 	.byte	0x00, 0xf4, 0x21, 0x00


	//----- nvinfo : EIATTR_KPARAM_INFO
	.align		4
.L_15:
        /*0028*/ 	.byte	0x04, 0x17
        /*002a*/ 	.short	(.L_17 - .L_16)
.L_16:
        /*002c*/ 	.word	0x00000000
        /*0030*/ 	.short	0x0004
        /*0032*/ 	.short	0x0020
        /*0034*/ 	.byte	0x00, 0xf4, 0x21, 0x00


	//----- nvinfo : EIATTR_KPARAM_INFO
	.align		4
.L_17:
        /*0038*/ 	.byte	0x04, 0x17
        /*003a*/ 	.short	(.L_19 - .L_18)
.L_18:
        /*003c*/ 	.word	0x00000000
        /*0040*/ 	.short	0x0003
        /*0042*/ 	.short	0x0018
        /*0044*/ 	.byte	0x00, 0xf4, 0x21, 0x00


	//----- nvinfo : EIATTR_KPARAM_INFO
	.align		4
.L_19:
        /*0048*/ 	.byte	0x04, 0x17
        /*004a*/ 	.short	(.L_21 - .L_20)
.L_20:
        /*004c*/ 	.word	0x00000000
        /*0050*/ 	.short	0x0002
        /*0052*/ 	.short	0x0010
        /*0054*/ 	.byte	0x00, 0xf4, 0x21, 0x00


	//----- nvinfo : EIATTR_KPARAM_INFO
	.align		4
.L_21:
        /*0058*/ 	.byte	0x04, 0x17
        /*005a*/ 	.short	(.L_23 - .L_22)
.L_22:
        /*005c*/ 	.word	0x00000000
        /*0060*/ 	.short	0x0001
        /*0062*/ 	.short	0x0008
        /*0064*/ 	.byte	0x00, 0xf4, 0x21, 0x00


	//----- nvinfo : EIATTR_KPARAM_INFO
	.align		4
.L_23:
        /*0068*/ 	.byte	0x04, 0x17
        /*006a*/ 	.short	(.L_25 - .L_24)
.L_24:
        /*006c*/ 	.word	0x00000000
        /*0070*/ 	.short	0x0000
        /*0072*/ 	.short	0x0000
        /*0074*/ 	.byte	0x00, 0xf4, 0x21, 0x00


	//----- nvinfo : EIATTR_SPARSE_MMA_MASK
	.align		4
.L_25:
        /*0078*/ 	.byte	0x03, 0x50
        /*007a*/ 	.short	0x0000


	//----- nvinfo : EIATTR_MAXREG_COUNT
	.align		4
        /*007c*/ 	.byte	0x03, 0x1b
        /*007e*/ 	.short	0x00ff


	//----- nvinfo : EIATTR_EXIT_INSTR_OFFSETS
	.align		4
        /*0080*/ 	.byte	0x04, 0x1c
        /*0082*/ 	.short	(.L_27 - .L_26)


	//   ....[0]....
.L_26:
        /*0084*/ 	.word	0x00000300


	//----- nvinfo : EIATTR_REQNTID
	.align		4
.L_27:
        /*0088*/ 	.byte	0x04, 0x10
        /*008a*/ 	.short	(.L_29 - .L_28)
.L_28:
        /*008c*/ 	.word	0x00000080
        /*0090*/ 	.word	0x00000001
        /*0094*/ 	.word	0x00000001


	//----- nvinfo : EIATTR_CBANK_PARAM_SIZE
	.align		4
.L_29:
        /*0098*/ 	.byte	0x03, 0x19
        /*009a*/ 	.short	0x0034


	//----- nvinfo : EIATTR_PARAM_CBANK
	.align		4
        /*009c*/ 	.byte	0x04, 0x0a
        /*009e*/ 	.short	(.L_31 - .L_30)
	.align		4
.L_30:
        /*00a0*/ 	.word	index@(.nv.constant0.triton_poi_fused__native_batch_norm_legit_no_training_relu_106)
        /*00a4*/ 	.short	0x0210
        /*00a6*/ 	.short	0x0034


	//----- nvinfo : EIATTR_SW_WAR
	.align		4
.L_31:
        /*00a8*/ 	.byte	0x04, 0x36
        /*00aa*/ 	.short	(.L_33 - .L_32)
.L_32:
        /*00ac*/ 	.word	0x00000008
.L_33:


//--------------------- .nv.callgraph             --------------------------
	.section	.nv.callgraph,"",@"SHT_CUDA_CALLGRAPH"
	.align	4
	.sectionentsize	8
	.align		4
        /*0000*/ 	.word	0x00000000
	.align		4
        /*0004*/ 	.word	0xffffffff
	.align		4
        /*0008*/ 	.word	0x00000000
	.align		4
        /*000c*/ 	.word	0xfffffffe
	.align		4
        /*0010*/ 	.word	0x00000000
	.align		4
        /*0014*/ 	.word	0xfffffffd
	.align		4
        /*0018*/ 	.word	0x00000000
	.align		4
        /*001c*/ 	.word	0xfffffffc


//--------------------- .nv.constant4             --------------------------
	.section	.nv.constant4,"a",@progbits
	.align	8
	.align		8
.nv.constant4:
        /*0000*/ 	.dword	_$_str
	.align		8
        /*0008*/ 	.dword	_$_str_$_2


//--------------------- .text.triton_poi_fused__native_batch_norm_legit_no_training_relu_106 --------------------------
	.section	.text.triton_poi_fused__native_batch_norm_legit_no_training_relu_106,"ax",@progbits
	.align	128
        .global         triton_poi_fused__native_batch_norm_legit_no_training_relu_106
        .type           triton_poi_fused__native_batch_norm_legit_no_training_relu_106,@function
        .size           triton_poi_fused__native_batch_norm_legit_no_training_relu_106,(.L_x_1 - triton_poi_fused__native_batch_norm_legit_no_training_relu_106)
        .other          triton_poi_fused__native_batch_norm_legit_no_training_relu_106,@"STO_CUDA_ENTRY STV_DEFAULT"
triton_poi_fused__native_batch_norm_legit_no_training_relu_106:
.text.triton_poi_fused__native_batch_norm_legit_no_training_relu_106:
[----:B------:R-:W-:Y:S01]  /*0000*/  LDC R1, c[0x0][0x28] ;  /* 0x00000a00ff017b82 */ /* 0x000fe20000000800 */
[----:B------:R-:W1:Y:S07]  /*0010*/  S2R R0, SR_TID.X ;  /* 0x0000000000007919 */ /* 0x000e6e0000002100 */
[----:B------:R-:W2:Y:S01]  /*0020*/  LDC.64 R6, c[0x0][0x220] ;  /* 0x00008800ff067b82 */ /* 0x000ea20000000a00 */
[----:B------:R-:W-:Y:S01]  /*0030*/  ULDC.64 UR4, c[0x0][0x208] ;  /* 0x0000820000047ab9 */ /* 0x000fe20000000a00 */
[----:B------:R-:W3:Y:S06]  /*0040*/  S2R R3, SR_CTAID.X ;  /* 0x0000000000037919 */ /* 0x000eec0000002500 */
[----:B------:R-:W4:Y:S08]  /*0050*/  LDC.64 R4, c[0x0][0x218] ;  /* 0x00008600ff047b82 */ /* 0x000f300000000a00 */
[----:B------:R-:W5:Y:S08]  /*0060*/  LDC.64 R8, c[0x0][0x228] ;  /* 0x00008a00ff087b82 */ /* 0x000f700000000a00 */
[----:B------:R-:W4:Y:S01]  /*0070*/  LDC.64 R10, c[0x0][0x230] ;  /* 0x00008c00ff0a7b82 */ /* 0x000f220000000a00 */
[----:B-1----:R-:W-:-:S02]  /*0080*/  LOP3.LUT R0, R0, 0x7f, RZ, 0xc0, !PT ;  /* 0x0000007f00007812 */ /* 0x002fc400078ec0ff */
[----:B---3--:R-:W-:Y:S02]  /*0090*/  SHF.R.S32.HI R2, RZ, 0x18, R3 ;  /* 0x00000018ff027819 */ /* 0x008fe40000011403 */
[----:B------:R-:W-:Y:S02]  /*00a0*/  LEA R0, R3, R0, 0x7 ;  /* 0x0000000003007211 */ /* 0x000fe400078e38ff */
[----:B------:R-:W-:-:S04]  /*00b0*/  SGXT R3, R2, 0x1 ;  /* 0x000000010203781a */ /* 0x000fc80000000200 */
[----:B------:R-:W-:-:S04]  /*00c0*/  LEA.HI R3, R3, R0, RZ, 0x2 ;  /* 0x0000000003037211 */ /* 0x000fc800078f10ff */
[--C-:B------:R-:W-:Y:S02]  /*00d0*/  SHF.R.S32.HI R2, RZ, 0x2, R3.reuse ;  /* 0x00000002ff027819 */ /* 0x100fe40000011403 */
[----:B------:R-:W-:-:S04]  /*00e0*/  SHF.R.S32.HI R3, RZ, 0x1f, R3 ;  /* 0x0000001fff037819 */ /* 0x000fc80000011403 */
[----:B------:R-:W-:-:S04]  /*00f0*/  LEA.HI R3, R3, R2, RZ, 0xa ;  /* 0x0000000203037211 */ /* 0x000fc800078f50ff */
[----:B------:R-:W-:-:S04]  /*0100*/  LOP3.LUT R3, R3, 0xfffffc00, RZ, 0xc0, !PT ;  /* 0xfffffc0003037812 */ /* 0x000fc800078ec0ff */
[----:B------:R-:W-:Y:S02]  /*0110*/  IADD3 R13, R2, -R3, RZ ;  /* 0x80000003020d7210 */ /* 0x000fe40007ffe0ff */
[----:B------:R-:W1:Y:S03]  /*0120*/  LDC.64 R2, c[0x0][0x210] ;  /* 0x00008400ff027b82 */ /* 0x000e660000000a00 */
[----:B--2---:R-:W-:-:S06]  /*0130*/  IMAD.WIDE R6, R13, 0x4, R6 ;  /* 0x000000040d067825 */ /* 0x004fcc00078e0206 */
[----:B------:R-:W2:Y:S01]  /*0140*/  LDG.E.EL R6, desc[UR4][R6.64] ;  /* 0x0000000406067981 */ /* 0x000ea2000c2e1900 */
[----:B----4-:R-:W-:-:S04]  /*0150*/  IMAD.WIDE R4, R13, 0x4, R4 ;  /* 0x000000040d047825 */ /* 0x010fc800078e0204 */
[C---:B-----5:R-:W-:Y:S02]  /*0160*/  IMAD.WIDE R8, R13.reuse, 0x4, R8 ;  /* 0x000000040d087825 */ /* 0x060fe400078e0208 */
[----:B------:R3:W4:Y:S02]  /*0170*/  LDG.E.EL R5, desc[UR4][R4.64] ;  /* 0x0000000404057981 */ /* 0x000724000c2e1900 */
[----:B0-----:R-:W-:Y:S02]  /*0180*/  IMAD.WIDE R10, R13, 0x4, R10 ;  /* 0x000000040d0a7825 */ /* 0x001fe400078e020a */
[----:B------:R-:W5:Y:S02]  /*0190*/  LDG.E.EL R8, desc[UR4][R8.64] ;  /* 0x0000000408087981 */ /* 0x000f64000c2e1900 */
[C---:B-1----:R-:W-:Y:S02]  /*01a0*/  IMAD.WIDE R2, R0.reuse, 0x4, R2 ;  /* 0x0000000400027825 */ /* 0x042fe400078e0202 */
[----:B------:R-:W5:Y:S04]  /*01b0*/  LDG.E.EL R11, desc[UR4][R10.64] ;  /* 0x000000040a0b7981 */ /* 0x000f68000c2e1900 */
[----:B------:R0:W4:Y:S01]  /*01c0*/  LDG.E R12, desc[UR4][R2.64] ;  /* 0x00000004020c7981 */ /* 0x000122000c1e1900 */
[----:B---3--:R-:W-:Y:S01]  /*01d0*/  HFMA2.MMA R4, -RZ, RZ, 1.625, 0 ;  /* 0x3e800000ff047435 */ /* 0x008fe200000001ff */
[----:B0-----:R-:W0:Y:S02]  /*01e0*/  LDC.64 R2, c[0x0][0x238] ;  /* 0x00008e00ff027b82 */ /* 0x001e240000000a00 */
[----:B0-----:R-:W-:-:S04]  /*01f0*/  IMAD.WIDE R2, R0, 0x4, R2 ;  /* 0x0000000400027825 */ /* 0x001fc800078e0202 */
[----:B--2---:R-:W-:-:S04]  /*0200*/  FADD R6, R6, 9.9999997473787516356e-06 ;  /* 0x3727c5ac06067421 */ /* 0x004fc80000000000 */
[----:B------:R-:W0:Y:S02]  /*0210*/  MUFU.SQRT R7, R6 ;  /* 0x0000000600077308 */ /* 0x000e240000002000 */
[C---:B0-----:R-:W-:Y:S02]  /*0220*/  FSETP.GT.AND P0, PT, R7.reuse, 8.50705917302346158658e+37, PT ;  /* 0x7e8000000700780b */ /* 0x041fe40003f04000 */
[----:B------:R-:W-:-:S11]  /*0230*/  FSETP.GEU.AND P1, PT, R7, 1.175494350822287508e-38, PT ;  /* 0x008000000700780b */ /* 0x000fd60003f2e000 */
[----:B------:R-:W-:-:S04]  /*0240*/  @P0 FMUL R7, R7, 0.25 ;  /* 0x3e80000007070820 */ /* 0x000fc80000400000 */
[----:B------:R-:W-:-:S06]  /*0250*/  @!P1 FMUL R7, R7, 16777216 ;  /* 0x4b80000007079820 */ /* 0x000fcc0000400000 */
[----:B------:R-:W0:Y:S01]  /*0260*/  MUFU.RCP R7, R7 ;  /* 0x0000000700077308 */ /* 0x000e220000001000 */
[----:B------:R-:W-:Y:S01]  /*0270*/  FSEL R4, R4, 1, P0 ;  /* 0x3f80000004047808 */ /* 0x000fe20000000000 */
[----:B----4-:R-:W-:-:S04]  /*0280*/  FADD R5, R12, -R5 ;  /* 0x800000050c057221 */ /* 0x010fc80000000000 */
[----:B------:R-:W-:-:S04]  /*0290*/  @!P1 FMUL R4, R4, 16777216 ;  /* 0x4b80000004049820 */ /* 0x000fc80000400000 */
[----:B0-----:R-:W-:-:S04]  /*02a0*/  FMUL R4, R7, R4 ;  /* 0x0000000407047220 */ /* 0x001fc80000400000 */
[----:B------:R-:W-:-:S04]  /*02b0*/  FMUL R4, R5, R4 ;  /* 0x0000000405047220 */ /* 0x000fc80000400000 */
[----:B-----5:R-:W-:-:S05]  /*02c0*/  FFMA R4, R8, R4, R11 ;  /* 0x0000000408047223 */ /* 0x020fca000000000b */
[----:B------:R-:W-:-:S04]  /*02d0*/  FSETP.GEU.AND P0, PT, R4, RZ, PT ;  /* 0x000000ff0400720b */ /* 0x000fc80003f0e000 */
[----:B------:R-:W-:-:S05]  /*02e0*/  FSEL R5, R4, RZ, P0 ;  /* 0x000000ff04057208 */ /* 0x000fca0000000000 */
[----:B------:R-:W-:Y:S01]  /*02f0*/  STG.E desc[UR4][R2.64], R5 ;  /* 0x0000000502007986 */ /* 0x000fe2000c101904 */
[----:B------:R-:W-:Y:S05]  /*0300*/  EXIT ;  /* 0x000000000000794d */ /* 0x000fea0003800000 */
.L_x_0:
[----:B------:R-:W-:-:S00]  /*0310*/  BRA `(.L_x_0) ;  /* 0xfffffffc00fc7947 */ /* 0x000fc0000383ffff */
[----:B------:R-:W-:-:S00]  /*0320*/  NOP ;  /* 0x0000000000007918 */ /* 0x000fc00000000000 */
        /* <DEDUP_REMOVED lines=13> */
.L_x_1:


//--------------------- .nv.global.init           --------------------------
	.section	.nv.global.init,"aw",@progbits
.nv.global.init:
	.type		_$_str,@object
	.size		_$_str,(_$_str_$_2 - _$_str)
_$_str:
        /*0000*/ 	.byte	0x5f, 0x5f, 0x43, 0x55, 0x44, 0x41, 0x5f, 0x46, 0x54, 0x5a, 0x00
	.type		_$_str_$_2,@object
	.size		_$_str_$_2,(.L_1 - _$_str_$_2)
_$_str_$_2:
        /*000b*/ 	.byte	0x5f, 0x5f, 0x43, 0x55, 0x44, 0x41, 0x5f, 0x50, 0x52, 0x45, 0x43, 0x5f, 0x53, 0x51, 0x52, 0x54
        /*001b*/ 	.byte	0x00
.L_1:


//--------------------- .nv.constant0.triton_poi_fused__native_batch_norm_legit_no_training_relu_106 --------------------------
	.section	.nv.constant0.triton_poi_fused__native_batch_norm_legit_no_training_relu_106,"a",@progbits
	.sectionflags	@""
	.align	4
.nv.constant0.triton_poi_fused__native_batch_norm_legit_no_training_relu_106:
	.zero		580
